//
// Generated by NVIDIA NVVM Compiler
//
// Compiler Build ID: CL-36424714
// Cuda compilation tools, release 13.0, V13.0.88
// Based on NVVM 20.0.0
//

.version 9.0
.target sm_100
.address_size 64

	// .globl	_Z14gpuMM_nosharedPfS_S_
// _ZZ12gpuMM_sharedPfS_S_E5tmp_a has been demoted
// _ZZ12gpuMM_sharedPfS_S_E5tmp_b has been demoted

.visible .entry _Z14gpuMM_nosharedPfS_S_(
	.param .u64 .ptr .align 1 _Z14gpuMM_nosharedPfS_S__param_0,
	.param .u64 .ptr .align 1 _Z14gpuMM_nosharedPfS_S__param_1,
	.param .u64 .ptr .align 1 _Z14gpuMM_nosharedPfS_S__param_2
)
{
	.reg .pred 	%p<2>;
	.reg .b32 	%r<17>;
	.reg .b32 	%f<28>;
	.reg .b64 	%rd<21>;

	ld.param.u64 	%rd6, [_Z14gpuMM_nosharedPfS_S__param_0];
	ld.param.u64 	%rd7, [_Z14gpuMM_nosharedPfS_S__param_1];
	ld.param.u64 	%rd8, [_Z14gpuMM_nosharedPfS_S__param_2];
	cvta.to.global.u64 	%rd9, %rd8;
	cvta.to.global.u64 	%rd10, %rd7;
	cvta.to.global.u64 	%rd11, %rd6;
	mov.u32 	%r7, %tid.x;
	mov.u32 	%r8, %ctaid.x;
	mov.u32 	%r9, %ntid.x;
	mad.lo.s32 	%r10, %r8, %r9, %r7;
	mov.u32 	%r11, %tid.y;
	mov.u32 	%r12, %ctaid.y;
	mad.lo.s32 	%r13, %r12, %r9, %r11;
	mul.lo.s32 	%r15, %r10, 400;
	add.s32 	%r14, %r15, %r13;
	mul.wide.s32 	%rd12, %r14, 4;
	add.s64 	%rd1, %rd9, %rd12;
	ld.global.f32 	%f27, [%rd1];
	add.s64 	%rd2, %rd11, 16;
	mul.wide.u32 	%rd13, %r9, %r12;
	cvt.u64.u32 	%rd14, %r11;
	add.s64 	%rd15, %rd13, %rd14;
	shl.b64 	%rd16, %rd15, 2;
	add.s64 	%rd17, %rd16, %rd10;
	add.s64 	%rd20, %rd17, 6400;
	mov.b32 	%r16, 0;
$L__BB0_1:
	mul.wide.s32 	%rd18, %r15, 4;
	add.s64 	%rd19, %rd2, %rd18;
	ld.global.f32 	%f4, [%rd19+-16];
	ld.global.f32 	%f5, [%rd20+-6400];
	fma.rn.f32 	%f6, %f4, %f5, %f27;
	st.global.f32 	[%rd1], %f6;
	ld.global.f32 	%f7, [%rd19+-12];
	ld.global.f32 	%f8, [%rd20+-4800];
	fma.rn.f32 	%f9, %f7, %f8, %f6;
	st.global.f32 	[%rd1], %f9;
	ld.global.f32 	%f10, [%rd19+-8];
	ld.global.f32 	%f11, [%rd20+-3200];
	fma.rn.f32 	%f12, %f10, %f11, %f9;
	st.global.f32 	[%rd1], %f12;
	ld.global.f32 	%f13, [%rd19+-4];
	ld.global.f32 	%f14, [%rd20+-1600];
	fma.rn.f32 	%f15, %f13, %f14, %f12;
	st.global.f32 	[%rd1], %f15;
	ld.global.f32 	%f16, [%rd19];
	ld.global.f32 	%f17, [%rd20];
	fma.rn.f32 	%f18, %f16, %f17, %f15;
	st.global.f32 	[%rd1], %f18;
	ld.global.f32 	%f19, [%rd19+4];
	ld.global.f32 	%f20, [%rd20+1600];
	fma.rn.f32 	%f21, %f19, %f20, %f18;
	st.global.f32 	[%rd1], %f21;
	ld.global.f32 	%f22, [%rd19+8];
	ld.global.f32 	%f23, [%rd20+3200];
	fma.rn.f32 	%f24, %f22, %f23, %f21;
	st.global.f32 	[%rd1], %f24;
	ld.global.f32 	%f25, [%rd19+12];
	ld.global.f32 	%f26, [%rd20+4800];
	fma.rn.f32 	%f27, %f25, %f26, %f24;
	st.global.f32 	[%rd1], %f27;
	add.s32 	%r16, %r16, 8;
	add.s32 	%r15, %r15, 8;
	add.s64 	%rd20, %rd20, 12800;
	setp.ne.s32 	%p1, %r16, 400;
	@%p1 bra 	$L__BB0_1;
	ret;

}
	// .globl	_Z12gpuMM_sharedPfS_S_
.visible .entry _Z12gpuMM_sharedPfS_S_(
	.param .u64 .ptr .align 1 _Z12gpuMM_sharedPfS_S__param_0,
	.param .u64 .ptr .align 1 _Z12gpuMM_sharedPfS_S__param_1,
	.param .u64 .ptr .align 1 _Z12gpuMM_sharedPfS_S__param_2
)
{
	.reg .pred 	%p<2>;
	.reg .b32 	%r<31>;
	.reg .b32 	%f<127>;
	.reg .b64 	%rd<24>;
	// demoted variable
	.shared .align 4 .b8 _ZZ12gpuMM_sharedPfS_S_E5tmp_a[1600];
	// demoted variable
	.shared .align 4 .b8 _ZZ12gpuMM_sharedPfS_S_E5tmp_b[1600];
	ld.param.u64 	%rd9, [_Z12gpuMM_sharedPfS_S__param_1];
	ld.param.u64 	%rd10, [_Z12gpuMM_sharedPfS_S__param_2];
	cvta.to.global.u64 	%rd11, %rd10;
	cvta.to.global.u64 	%rd12, %rd9;
	mov.u32 	%r7, %tid.x;
	mov.u32 	%r8, %ctaid.x;
	mov.u32 	%r9, %ntid.x;
	mad.lo.s32 	%r10, %r8, %r9, %r7;
	mov.u32 	%r11, %tid.y;
	mov.u32 	%r12, %ctaid.y;
	mul.lo.s32 	%r13, %r12, %r9;
	mad.lo.s32 	%r29, %r10, 400, %r11;
	add.s32 	%r14, %r29, %r13;
	mul.wide.s32 	%rd13, %r14, 4;
	add.s64 	%rd1, %rd11, %rd13;
	add.s32 	%r15, %r11, %r13;
	mad.lo.s32 	%r16, %r7, 400, %r15;
	add.s32 	%r17, %r16, 8000;
	mul.wide.u32 	%rd14, %r17, 4;
	add.s64 	%rd23, %rd12, %rd14;
	mul.wide.u32 	%rd15, %r16, 4;
	add.s64 	%rd22, %rd12, %rd15;
	mov.b32 	%r30, 20;
$L__BB1_1:
	ld.param.u64 	%rd21, [_Z12gpuMM_sharedPfS_S__param_0];
	add.s32 	%r18, %r29, 20;
	cvta.to.global.u64 	%rd16, %rd21;
	mul.wide.u32 	%rd17, %r29, 4;
	add.s64 	%rd18, %rd16, %rd17;
	ld.global.f32 	%f1, [%rd18];
	mul.lo.s32 	%r21, %r7, 80;
	mov.u32 	%r22, _ZZ12gpuMM_sharedPfS_S_E5tmp_a;
	add.s32 	%r23, %r22, %r21;
	shl.b32 	%r24, %r11, 2;
	add.s32 	%r25, %r23, %r24;
	st.shared.f32 	[%r25], %f1;
	ld.global.f32 	%f2, [%rd22];
	mov.u32 	%r26, _ZZ12gpuMM_sharedPfS_S_E5tmp_b;
	add.s32 	%r27, %r26, %r24;
	add.s32 	%r28, %r27, %r21;
	st.shared.f32 	[%r28], %f2;
	bar.sync 	0;
	ld.global.f32 	%f3, [%rd1];
	ld.shared.f32 	%f4, [%r23];
	ld.shared.f32 	%f5, [%r27];
	fma.rn.f32 	%f6, %f4, %f5, %f3;
	ld.shared.f32 	%f7, [%r23+4];
	ld.shared.f32 	%f8, [%r27+80];
	fma.rn.f32 	%f9, %f7, %f8, %f6;
	ld.shared.f32 	%f10, [%r23+8];
	ld.shared.f32 	%f11, [%r27+160];
	fma.rn.f32 	%f12, %f10, %f11, %f9;
	ld.shared.f32 	%f13, [%r23+12];
	ld.shared.f32 	%f14, [%r27+240];
	fma.rn.f32 	%f15, %f13, %f14, %f12;
	ld.shared.f32 	%f16, [%r23+16];
	ld.shared.f32 	%f17, [%r27+320];
	fma.rn.f32 	%f18, %f16, %f17, %f15;
	ld.shared.f32 	%f19, [%r23+20];
	ld.shared.f32 	%f20, [%r27+400];
	fma.rn.f32 	%f21, %f19, %f20, %f18;
	ld.shared.f32 	%f22, [%r23+24];
	ld.shared.f32 	%f23, [%r27+480];
	fma.rn.f32 	%f24, %f22, %f23, %f21;
	ld.shared.f32 	%f25, [%r23+28];
	ld.shared.f32 	%f26, [%r27+560];
	fma.rn.f32 	%f27, %f25, %f26, %f24;
	ld.shared.f32 	%f28, [%r23+32];
	ld.shared.f32 	%f29, [%r27+640];
	fma.rn.f32 	%f30, %f28, %f29, %f27;
	ld.shared.f32 	%f31, [%r23+36];
	ld.shared.f32 	%f32, [%r27+720];
	fma.rn.f32 	%f33, %f31, %f32, %f30;
	ld.shared.f32 	%f34, [%r23+40];
	ld.shared.f32 	%f35, [%r27+800];
	fma.rn.f32 	%f36, %f34, %f35, %f33;
	ld.shared.f32 	%f37, [%r23+44];
	ld.shared.f32 	%f38, [%r27+880];
	fma.rn.f32 	%f39, %f37, %f38, %f36;
	ld.shared.f32 	%f40, [%r23+48];
	ld.shared.f32 	%f41, [%r27+960];
	fma.rn.f32 	%f42, %f40, %f41, %f39;
	ld.shared.f32 	%f43, [%r23+52];
	ld.shared.f32 	%f44, [%r27+1040];
	fma.rn.f32 	%f45, %f43, %f44, %f42;
	ld.shared.f32 	%f46, [%r23+56];
	ld.shared.f32 	%f47, [%r27+1120];
	fma.rn.f32 	%f48, %f46, %f47, %f45;
	ld.shared.f32 	%f49, [%r23+60];
	ld.shared.f32 	%f50, [%r27+1200];
	fma.rn.f32 	%f51, %f49, %f50, %f48;
	ld.shared.f32 	%f52, [%r23+64];
	ld.shared.f32 	%f53, [%r27+1280];
	fma.rn.f32 	%f54, %f52, %f53, %f51;
	ld.shared.f32 	%f55, [%r23+68];
	ld.shared.f32 	%f56, [%r27+1360];
	fma.rn.f32 	%f57, %f55, %f56, %f54;
	ld.shared.f32 	%f58, [%r23+72];
	ld.shared.f32 	%f59, [%r27+1440];
	fma.rn.f32 	%f60, %f58, %f59, %f57;
	ld.shared.f32 	%f61, [%r23+76];
	ld.shared.f32 	%f62, [%r27+1520];
	fma.rn.f32 	%f63, %f61, %f62, %f60;
	st.global.f32 	[%rd1], %f63;
	bar.sync 	0;
	mul.wide.u32 	%rd19, %r18, 4;
	add.s64 	%rd20, %rd16, %rd19;
	ld.global.f32 	%f64, [%rd20];
	st.shared.f32 	[%r25], %f64;
	ld.global.f32 	%f65, [%rd23];
	st.shared.f32 	[%r28], %f65;
	bar.sync 	0;
	ld.global.f32 	%f66, [%rd1];
	ld.shared.f32 	%f67, [%r23];
	ld.shared.f32 	%f68, [%r27];
	fma.rn.f32 	%f69, %f67, %f68, %f66;
	ld.shared.f32 	%f70, [%r23+4];
	ld.shared.f32 	%f71, [%r27+80];
	fma.rn.f32 	%f72, %f70, %f71, %f69;
	ld.shared.f32 	%f73, [%r23+8];
	ld.shared.f32 	%f74, [%r27+160];
	fma.rn.f32 	%f75, %f73, %f74, %f72;
	ld.shared.f32 	%f76, [%r23+12];
	ld.shared.f32 	%f77, [%r27+240];
	fma.rn.f32 	%f78, %f76, %f77, %f75;
	ld.shared.f32 	%f79, [%r23+16];
	ld.shared.f32 	%f80, [%r27+320];
	fma.rn.f32 	%f81, %f79, %f80, %f78;
	ld.shared.f32 	%f82, [%r23+20];
	ld.shared.f32 	%f83, [%r27+400];
	fma.rn.f32 	%f84, %f82, %f83, %f81;
	ld.shared.f32 	%f85, [%r23+24];
	ld.shared.f32 	%f86, [%r27+480];
	fma.rn.f32 	%f87, %f85, %f86, %f84;
	ld.shared.f32 	%f88, [%r23+28];
	ld.shared.f32 	%f89, [%r27+560];
	fma.rn.f32 	%f90, %f88, %f89, %f87;
	ld.shared.f32 	%f91, [%r23+32];
	ld.shared.f32 	%f92, [%r27+640];
	fma.rn.f32 	%f93, %f91, %f92, %f90;
	ld.shared.f32 	%f94, [%r23+36];
	ld.shared.f32 	%f95, [%r27+720];
	fma.rn.f32 	%f96, %f94, %f95, %f93;
	ld.shared.f32 	%f97, [%r23+40];
	ld.shared.f32 	%f98, [%r27+800];
	fma.rn.f32 	%f99, %f97, %f98, %f96;
	ld.shared.f32 	%f100, [%r23+44];
	ld.shared.f32 	%f101, [%r27+880];
	fma.rn.f32 	%f102, %f100, %f101, %f99;
	ld.shared.f32 	%f103, [%r23+48];
	ld.shared.f32 	%f104, [%r27+960];
	fma.rn.f32 	%f105, %f103, %f104, %f102;
	ld.shared.f32 	%f106, [%r23+52];
	ld.shared.f32 	%f107, [%r27+1040];
	fma.rn.f32 	%f108, %f106, %f107, %f105;
	ld.shared.f32 	%f109, [%r23+56];
	ld.shared.f32 	%f110, [%r27+1120];
	fma.rn.f32 	%f111, %f109, %f110, %f108;
	ld.shared.f32 	%f112, [%r23+60];
	ld.shared.f32 	%f113, [%r27+1200];
	fma.rn.f32 	%f114, %f112, %f113, %f111;
	ld.shared.f32 	%f115, [%r23+64];
	ld.shared.f32 	%f116, [%r27+1280];
	fma.rn.f32 	%f117, %f115, %f116, %f114;
	ld.shared.f32 	%f118, [%r23+68];
	ld.shared.f32 	%f119, [%r27+1360];
	fma.rn.f32 	%f120, %f118, %f119, %f117;
	ld.shared.f32 	%f121, [%r23+72];
	ld.shared.f32 	%f122, [%r27+1440];
	fma.rn.f32 	%f123, %f121, %f122, %f120;
	ld.shared.f32 	%f124, [%r23+76];
	ld.shared.f32 	%f125, [%r27+1520];
	fma.rn.f32 	%f126, %f124, %f125, %f123;
	st.global.f32 	[%rd1], %f126;
	bar.sync 	0;
	add.s32 	%r30, %r30, 40;
	add.s32 	%r29, %r29, 40;
	add.s64 	%rd23, %rd23, 64000;
	add.s64 	%rd22, %rd22, 64000;
	setp.ne.s32 	%p1, %r30, 420;
	@%p1 bra 	$L__BB1_1;
	ret;

}


// ===== COMPILED SASS (sm_100) =====

	.target	sm_100

	.elftype	@"ET_EXEC"


//--------------------- .note.nv.tkinfo           --------------------------
	.section	.note.nv.tkinfo,"",@"SHT_NOTE"
	.sectionflags	@"SHF_NOTE_NV_TKINFO"
	.tkinfo
        /*0018*/ 	.word	0x00000002
        /*0030*/ 	.string	""
        /*0030*/ 	.string	"ptxas"
        /*0030*/ 	.string	"Cuda compilation tools, release 13.0, V13.0.88"
        /*0030*/ 	.string	"Build cuda_13.0.r13.0/compiler.36424714_0"
        /*0030*/ 	.string	"-arch sm_100 -m 64 "



//--------------------- .note.nv.cuinfo           --------------------------
	.section	.note.nv.cuinfo,"",@"SHT_NOTE"
	.sectionflags	@"SHF_NOTE_NV_CUINFO"
        /*0018*/ 	.short	0x0002
        /*001a*/ 	.short	0x0064
        /*001c*/ 	.short	0x0082
	.zero		2


//--------------------- .nv.info                  --------------------------
	.section	.nv.info,"",@"SHT_CUDA_INFO"
	.align	4


	//----- nvinfo : EIATTR_REGCOUNT
	.align		4
        /*0000*/ 	.byte	0x04, 0x2f
        /*0002*/ 	.short	(.L_1 - .L_0)
	.align		4
.L_0:
        /*0004*/ 	.word	index@(_Z14gpuMM_nosharedPfS_S_)
        /*0008*/ 	.word	0x00000016


	//----- nvinfo : EIATTR_FRAME_SIZE
	.align		4
.L_1:
        /*000c*/ 	.byte	0x04, 0x11
        /*000e*/ 	.short	(.L_3 - .L_2)
	.align		4
.L_2:
        /*0010*/ 	.word	index@(_Z14gpuMM_nosharedPfS_S_)
        /*0014*/ 	.word	0x00000000


	//----- nvinfo : EIATTR_REGCOUNT
	.align		4
.L_3:
        /*0018*/ 	.byte	0x04, 0x2f
        /*001a*/ 	.short	(.L_5 - .L_4)
	.align		4
.L_4:
        /*001c*/ 	.word	index@(_Z12gpuMM_sharedPfS_S_)
        /*0020*/ 	.word	0x00000020


	//----- nvinfo : EIATTR_FRAME_SIZE
	.align		4
.L_5:
        /*0024*/ 	.byte	0x04, 0x11
        /*0026*/ 	.short	(.L_7 - .L_6)
	.align		4
.L_6:
        /*0028*/ 	.word	index@(_Z12gpuMM_sharedPfS_S_)
        /*002c*/ 	.word	0x00000000


	//----- nvinfo : EIATTR_MIN_STACK_SIZE
	.align		4
.L_7:
        /*0030*/ 	.byte	0x04, 0x12
        /*0032*/ 	.short	(.L_9 - .L_8)
	.align		4
.L_8:
        /*0034*/ 	.word	index@(_Z12gpuMM_sharedPfS_S_)
        /*0038*/ 	.word	0x00000000


	//----- nvinfo : EIATTR_MIN_STACK_SIZE
	.align		4
.L_9:
        /*003c*/ 	.byte	0x04, 0x12
        /*003e*/ 	.short	(.L_11 - .L_10)
	.align		4
.L_10:
        /*0040*/ 	.word	index@(_Z14gpuMM_nosharedPfS_S_)
        /*0044*/ 	.word	0x00000000
.L_11:


//--------------------- .nv.compat                --------------------------
	.section	.nv.compat,"",@"SHT_CUDA_COMPAT_INFO"
	.align	4
        /*0000*/ 	.byte	0x02, 0x09, 0x00, 0x00, 0x02, 0x02, 0x01, 0x00, 0x02, 0x05, 0x05, 0x00, 0x03, 0x07, 0x01, 0x01
        /*0010*/ 	.byte	0x02, 0x03, 0x00, 0x00, 0x02, 0x06, 0x01, 0x00, 0x04, 0x0b, 0x08, 0x00, 0x09, 0x00, 0x00, 0x00
        /*0020*/ 	.byte	0x00, 0x00, 0x00, 0x00


//--------------------- .nv.info._Z12gpuMM_sharedPfS_S_ --------------------------
	.section	.nv.info._Z12gpuMM_sharedPfS_S_,"",@"SHT_CUDA_INFO"
	.sectionflags	@""
	.align	4


	//----- nvinfo : EIATTR_CUDA_API_VERSION
	.align		4
        /*0000*/ 	.byte	0x04, 0x37
        /*0002*/ 	.short	(.L_13 - .L_12)
.L_12:
        /*0004*/ 	.word	0x00000082


	//----- nvinfo : EIATTR_KPARAM_INFO
	.align		4
.L_13:
        /*0008*/ 	.byte	0x04, 0x17
        /*000a*/ 	.short	(.L_15 - .L_14)
.L_14:
        /*000c*/ 	.word	0x00000000
        /*0010*/ 	.short	0x0002
        /*0012*/ 	.short	0x0010
        /*0014*/ 	.byte	0x00, 0xf5, 0x21, 0x00


	//----- nvinfo : EIATTR_KPARAM_INFO
	.align		4
.L_15:
        /*0018*/ 	.byte	0x04, 0x17
        /*001a*/ 	.short	(.L_17 - .L_16)
.L_16:
        /*001c*/ 	.word	0x00000000
        /*0020*/ 	.short	0x0001
        /*0022*/ 	.short	0x0008
        /*0024*/ 	.byte	0x00, 0xf5, 0x21, 0x00


	//----- nvinfo : EIATTR_KPARAM_INFO
	.align		4
.L_17:
        /*0028*/ 	.byte	0x04, 0x17
        /*002a*/ 	.short	(.L_19 - .L_18)
.L_18:
        /*002c*/ 	.word	0x00000000
        /*0030*/ 	.short	0x0000
        /*0032*/ 	.short	0x0000
        /*0034*/ 	.byte	0x00, 0xf5, 0x21, 0x00


	//----- nvinfo : EIATTR_SPARSE_MMA_MASK
	.align		4
.L_19:
        /*0038*/ 	.byte	0x03, 0x50
        /*003a*/ 	.short	0x0000


	//----- nvinfo : EIATTR_MAXREG_COUNT
	.align		4
        /*003c*/ 	.byte	0x03, 0x1b
        /*003e*/ 	.short	0x00ff


	//----- nvinfo : EIATTR_NUM_BARRIERS
	.align		4
        /*0040*/ 	.byte	0x02, 0x4c
        /*0042*/ 	.byte	0x01
	.zero		1


	//----- nvinfo : EIATTR_MERCURY_ISA_VERSION
	.align		4
        /*0044*/ 	.byte	0x03, 0x5f
        /*0046*/ 	.short	0x0101


	//----- nvinfo : EIATTR_VRC_CTA_INIT_COUNT
	.align		4
        /*0048*/ 	.byte	0x02, 0x4a
	.zero		1
	.zero		1


	//----- nvinfo : EIATTR_EXIT_INSTR_OFFSETS
	.align		4
        /*004c*/ 	.byte	0x04, 0x1c
        /*004e*/ 	.short	(.L_21 - .L_20)


	//   ....[0]....
.L_20:
        /*0050*/ 	.word	0x00000950


	//----- nvinfo : EIATTR_CBANK_PARAM_SIZE
	.align		4
.L_21:
        /*0054*/ 	.byte	0x03, 0x19
        /*0056*/ 	.short	0x0018


	//----- nvinfo : EIATTR_PARAM_CBANK
	.align		4
        /*0058*/ 	.byte	0x04, 0x0a
        /*005a*/ 	.short	(.L_23 - .L_22)
	.align		4
.L_22:
        /*005c*/ 	.word	index@(.nv.constant0._Z12gpuMM_sharedPfS_S_)
        /*0060*/ 	.short	0x0380
        /*0062*/ 	.short	0x0018


	//----- nvinfo : EIATTR_SW_WAR
	.align		4
.L_23:
        /*0064*/ 	.byte	0x04, 0x36
        /*0066*/ 	.short	(.L_25 - .L_24)
.L_24:
        /*0068*/ 	.word	0x00000008
.L_25:


//--------------------- .nv.info._Z14gpuMM_nosharedPfS_S_ --------------------------
	.section	.nv.info._Z14gpuMM_nosharedPfS_S_,"",@"SHT_CUDA_INFO"
	.sectionflags	@""
	.align	4


	//----- nvinfo : EIATTR_CUDA_API_VERSION
	.align		4
        /*0000*/ 	.byte	0x04, 0x37
        /*0002*/ 	.short	(.L_27 - .L_26)
.L_26:
        /*0004*/ 	.word	0x00000082


	//----- nvinfo : EIATTR_KPARAM_INFO
	.align		4
.L_27:
        /*0008*/ 	.byte	0x04, 0x17
        /*000a*/ 	.short	(.L_29 - .L_28)
.L_28:
        /*000c*/ 	.word	0x00000000
        /*0010*/ 	.short	0x0002
        /*0012*/ 	.short	0x0010
        /*0014*/ 	.byte	0x00, 0xf5, 0x21, 0x00


	//----- nvinfo : EIATTR_KPARAM_INFO
	.align		4
.L_29:
        /*0018*/ 	.byte	0x04, 0x17
        /*001a*/ 	.short	(.L_31 - .L_30)
.L_30:
        /*001c*/ 	.word	0x00000000
        /*0020*/ 	.short	0x0001
        /*0022*/ 	.short	0x0008
        /*0024*/ 	.byte	0x00, 0xf5, 0x21, 0x00


	//----- nvinfo : EIATTR_KPARAM_INFO
	.align		4
.L_31:
        /*0028*/ 	.byte	0x04, 0x17
        /*002a*/ 	.short	(.L_33 - .L_32)
.L_32:
        /*002c*/ 	.word	0x00000000
        /*0030*/ 	.short	0x0000
        /*0032*/ 	.short	0x0000
        /*0034*/ 	.byte	0x00, 0xf5, 0x21, 0x00


	//----- nvinfo : EIATTR_SPARSE_MMA_MASK
	.align		4
.L_33:
        /*0038*/ 	.byte	0x03, 0x50
        /*003a*/ 	.short	0x0000


	//----- nvinfo : EIATTR_MAXREG_COUNT
	.align		4
        /*003c*/ 	.byte	0x03, 0x1b
        /*003e*/ 	.short	0x00ff


	//----- nvinfo : EIATTR_MERCURY_ISA_VERSION
	.align		4
        /*0040*/ 	.byte	0x03, 0x5f
        /*0042*/ 	.short	0x0101


	//----- nvinfo : EIATTR_VRC_CTA_INIT_COUNT
	.align		4
        /*0044*/ 	.byte	0x02, 0x4a
	.zero		1
	.zero		1


	//----- nvinfo : EIATTR_EXIT_INSTR_OFFSETS
	.align		4
        /*0048*/ 	.byte	0x04, 0x1c
        /*004a*/ 	.short	(.L_35 - .L_34)


	//   ....[0]....
.L_34:
        /*004c*/ 	.word	0x00000cb0


	//----- nvinfo : EIATTR_CBANK_PARAM_SIZE
	.align		4
.L_35:
        /*0050*/ 	.byte	0x03, 0x19
        /*0052*/ 	.short	0x0018


	//----- nvinfo : EIATTR_PARAM_CBANK
	.align		4
        /*0054*/ 	.byte	0x04, 0x0a
        /*0056*/ 	.short	(.L_37 - .L_36)
	.align		4
.L_36:
        /*0058*/ 	.word	index@(.nv.constant0._Z14gpuMM_nosharedPfS_S_)
        /*005c*/ 	.short	0x0380
        /*005e*/ 	.short	0x0018


	//----- nvinfo : EIATTR_SW_WAR
	.align		4
.L_37:
        /*0060*/ 	.byte	0x04, 0x36
        /*0062*/ 	.short	(.L_39 - .L_38)
.L_38:
        /*0064*/ 	.word	0x00000008
.L_39:


//--------------------- .nv.callgraph             --------------------------
	.section	.nv.callgraph,"",@"SHT_CUDA_CALLGRAPH"
	.align	4
	.sectionentsize	8
	.align		4
        /*0000*/ 	.word	0x00000000
	.align		4
        /*0004*/ 	.word	0xffffffff
	.align		4
        /*0008*/ 	.word	0x00000000
	.align		4
        /*000c*/ 	.word	0xfffffffe
	.align		4
        /*0010*/ 	.word	0x00000000
	.align		4
        /*0014*/ 	.word	0xfffffffd
	.align		4
        /*0018*/ 	.word	0x00000000
	.align		4
        /*001c*/ 	.word	0xfffffffc


//--------------------- .text._Z12gpuMM_sharedPfS_S_ --------------------------
	.section	.text._Z12gpuMM_sharedPfS_S_,"ax",@progbits
	.align	128
        .global         _Z12gpuMM_sharedPfS_S_
        .type           _Z12gpuMM_sharedPfS_S_,@function
        .size           _Z12gpuMM_sharedPfS_S_,(.L_x_4 - _Z12gpuMM_sharedPfS_S_)
        .other          _Z12gpuMM_sharedPfS_S_,@"STO_CUDA_ENTRY STV_DEFAULT"
_Z12gpuMM_sharedPfS_S_:
.text._Z12gpuMM_sharedPfS_S_:
[----:B------:R-:W-:Y:S01]  /*0000*/  LDC R1, c[0x0][0x37c] ;  /* 0x0000df00ff017b82 */ /* 0x000fe20000000800 */
[----:B------:R-:W0:Y:S07]  /*0010*/  S2R R7, SR_TID.Y ;  /* 0x0000000000077919 */ /* 0x000e2e0000002200 */
[----:B------:R-:W0:Y:S01]  /*0020*/  S2UR UR5, SR_CTAID.Y ;  /* 0x00000000000579c3 */ /* 0x000e220000002600 */
[----:B------:R-:W-:Y:S01]  /*0030*/  MOV R2, 0x400 ;  /* 0x0000040000027802 */ /* 0x000fe20000000f00 */
[----:B------:R-:W1:Y:S01]  /*0040*/  LDCU.64 UR6, c[0x0][0x358] ;  /* 0x00006b00ff0677ac */ /* 0x000e620008000a00 */
[----:B------:R-:W2:Y:S02]  /*0050*/  S2R R9, SR_TID.X ;  /* 0x0000000000097919 */ /* 0x000ea40000002100 */
[----:B------:R-:W-:Y:S01]  /*0060*/  IADD3 R6, PT, PT, R2, 0x640, RZ ;  /* 0x0000064002067810 */ /* 0x000fe20007ffe0ff */
[----:B------:R-:W3:Y:S02]  /*0070*/  S2R R13, SR_CgaCtaId ;  /* 0x00000000000d7919 */ /* 0x000ee40000008800 */
[----:B------:R-:W0:Y:S08]  /*0080*/  LDC R8, c[0x0][0x360] ;  /* 0x0000d800ff087b82 */ /* 0x000e300000000800 */
[----:B------:R-:W4:Y:S08]  /*0090*/  S2UR UR4, SR_CTAID.X ;  /* 0x00000000000479c3 */ /* 0x000f300000002500 */
[----:B------:R-:W5:Y:S08]  /*00a0*/  LDC.64 R4, c[0x0][0x388] ;  /* 0x0000e200ff047b82 */ /* 0x000f700000000a00 */
[----:B------:R-:W1:Y:S01]  /*00b0*/  LDC.64 R20, c[0x0][0x390] ;  /* 0x0000e400ff147b82 */ /* 0x000e620000000a00 */
[----:B0-----:R-:W-:-:S04]  /*00c0*/  IMAD R0, R8, UR5, R7 ;  /* 0x0000000508007c24 */ /* 0x001fc8000f8e0207 */
[----:B--2---:R-:W-:Y:S01]  /*00d0*/  IMAD R3, R9, 0x190, R0 ;  /* 0x0000019009037824 */ /* 0x004fe200078e0200 */
[----:B---3--:R-:W-:Y:S02]  /*00e0*/  LEA R16, R13, R2, 0x18 ;  /* 0x000000020d107211 */ /* 0x008fe400078ec0ff */
[----:B------:R-:W0:Y:S01]  /*00f0*/  LDC.64 R18, c[0x0][0x380] ;  /* 0x0000e000ff127b82 */ /* 0x000e220000000a00 */
[----:B----4-:R-:W-:Y:S01]  /*0100*/  IMAD R0, R8, UR4, R9 ;  /* 0x0000000408007c24 */ /* 0x010fe2000f8e0209 */
[----:B------:R-:W-:Y:S01]  /*0110*/  IADD3 R11, PT, PT, R3, 0x1f40, RZ ;  /* 0x00001f40030b7810 */ /* 0x000fe20007ffe0ff */
[----:B------:R-:W-:Y:S01]  /*0120*/  UMOV UR4, 0x14 ;  /* 0x0000001400047882 */ /* 0x000fe20000000000 */
[----:B------:R-:W-:Y:S01]  /*0130*/  LEA R6, R13, R6, 0x18 ;  /* 0x000000060d067211 */ /* 0x000fe200078ec0ff */
[----:B------:R-:W-:Y:S02]  /*0140*/  IMAD R17, R0, 0x190, R7 ;  /* 0x0000019000117824 */ /* 0x000fe400078e0207 */
[----:B------:R-:W-:Y:S01]  /*0150*/  IMAD R16, R9, 0x50, R16 ;  /* 0x0000005009107824 */ /* 0x000fe200078e0210 */
[----:B------:R-:W-:Y:S01]  /*0160*/  LEA R6, R7, R6, 0x2 ;  /* 0x0000000607067211 */ /* 0x000fe200078e10ff */
[----:B-----5:R-:W-:-:S03]  /*0170*/  IMAD.WIDE.U32 R2, R3, 0x4, R4 ;  /* 0x0000000403027825 */ /* 0x020fc600078e0004 */
[----:B------:R-:W-:Y:S01]  /*0180*/  LEA R7, R7, R16, 0x2 ;  /* 0x0000001007077211 */ /* 0x000fe200078e10ff */
[----:B------:R-:W-:-:S04]  /*0190*/  IMAD.WIDE.U32 R4, R11, 0x4, R4 ;  /* 0x000000040b047825 */ /* 0x000fc800078e0004 */
[----:B------:R-:W-:Y:S01]  /*01a0*/  IMAD R11, R8, UR5, R17 ;  /* 0x00000005080b7c24 */ /* 0x000fe2000f8e0211 */
[----:B------:R-:W-:Y:S01]  /*01b0*/  MOV R0, R4 ;  /* 0x0000000400007202 */ /* 0x000fe20000000f00 */
[----:B------:R-:W-:Y:S02]  /*01c0*/  IMAD R4, R9, 0x50, R6 ;  /* 0x0000005009047824 */ /* 0x000fe400078e0206 */
[----:B-1----:R-:W-:-:S07]  /*01d0*/  IMAD.WIDE R20, R11, 0x4, R20 ;  /* 0x000000040b147825 */ /* 0x002fce00078e0214 */
.L_x_0:
[----:B0-----:R-:W-:Y:S01]  /*01e0*/  IMAD.WIDE.U32 R12, R17, 0x4, R18 ;  /* 0x00000004110c7825 */ /* 0x001fe200078e0012 */
[----:B------:R-:W2:Y:S05]  /*01f0*/  LDG.E R27, desc[UR6][R2.64] ;  /* 0x00000006021b7981 */ /* 0x000eaa000c1e1900 */
[----:B------:R-:W3:Y:S04]  /*0200*/  LDG.E R12, desc[UR6][R12.64] ;  /* 0x000000060c0c7981 */ /* 0x000ee8000c1e1900 */
[----:B---3--:R-:W-:Y:S04]  /*0210*/  STS [R7], R12 ;  /* 0x0000000c07007388 */ /* 0x008fe80000000800 */
[----:B--2---:R-:W-:Y:S01]  /*0220*/  STS [R4], R27 ;  /* 0x0000001b04007388 */ /* 0x004fe20000000800 */
[----:B------:R-:W-:Y:S06]  /*0230*/  BAR.SYNC.DEFER_BLOCKING 0x0 ;  /* 0x0000000000007b1d */ /* 0x000fec0000010000 */
[----:B------:R-:W2:Y:S04]  /*0240*/  LDG.E R15, desc[UR6][R20.64] ;  /* 0x00000006140f7981 */ /* 0x000ea8000c1e1900 */
[----:B------:R-:W-:Y:S04]  /*0250*/  LDS R14, [R6] ;  /* 0x00000000060e7984 */ /* 0x000fe80000000800 */
[----:B-1----:R-:W2:Y:S04]  /*0260*/  LDS.128 R8, [R16] ;  /* 0x0000000010087984 */ /* 0x002ea80000000c00 */
[----:B------:R-:W0:Y:S04]  /*0270*/  LDS R29, [R6+0x50] ;  /* 0x00005000061d7984 */ /* 0x000e280000000800 */
[----:B------:R-:W1:Y:S04]  /*0280*/  LDS R23, [R6+0xa0] ;  /* 0x0000a00006177984 */ /* 0x000e680000000800 */
[----:B------:R-:W3:Y:S04]  /*0290*/  LDS R24, [R6+0xf0] ;  /* 0x0000f00006187984 */ /* 0x000ee80000000800 */
[----:B------:R-:W-:Y:S04]  /*02a0*/  LDS R25, [R6+0x140] ;  /* 0x0001400006197984 */ /* 0x000fe80000000800 */
[----:B------:R-:W-:Y:S04]  /*02b0*/  LDS R22, [R6+0x190] ;  /* 0x0001900006167984 */ /* 0x000fe80000000800 */
[----:B------:R-:W-:Y:S01]  /*02c0*/  LDS R26, [R6+0x370] ;  /* 0x00037000061a7984 */ /* 0x000fe20000000800 */
[----:B--2---:R-:W-:-:S03]  /*02d0*/  FFMA R8, R8, R14, R15 ;  /* 0x0000000e08087223 */ /* 0x004fc6000000000f */
[----:B------:R-:W2:Y:S01]  /*02e0*/  LDS.128 R12, [R16+0x10] ;  /* 0x00001000100c7984 */ /* 0x000ea20000000c00 */
[----:B0-----:R-:W-:-:S04]  /*02f0*/  FFMA R8, R29, R9, R8 ;  /* 0x000000091d087223 */ /* 0x001fc80000000008 */
[----:B-1----:R-:W-:Y:S02]  /*0300*/  FFMA R9, R23, R10, R8 ;  /* 0x0000000a17097223 */ /* 0x002fe40000000008 */
[----:B------:R-:W0:Y:S02]  /*0310*/  LDS R23, [R6+0x1e0] ;  /* 0x0001e00006177984 */ /* 0x000e240000000800 */
[----:B---3--:R-:W-:Y:S02]  /*0320*/  FFMA R9, R24, R11, R9 ;  /* 0x0000000b18097223 */ /* 0x008fe40000000009 */
[----:B------:R-:W1:Y:S02]  /*0330*/  LDS R24, [R6+0x230] ;  /* 0x0002300006187984 */ /* 0x000e640000000800 */
[----:B--2---:R-:W-:Y:S02]  /*0340*/  FFMA R27, R12, R25, R9 ;  /* 0x000000190c1b7223 */ /* 0x004fe40000000009 */
[----:B------:R-:W-:Y:S04]  /*0350*/  LDS R25, [R6+0x280] ;  /* 0x0002800006197984 */ /* 0x000fe80000000800 */
[----:B------:R-:W2:Y:S01]  /*0360*/  LDS.128 R8, [R16+0x20] ;  /* 0x0000200010087984 */ /* 0x000ea20000000c00 */
[----:B------:R-:W-:-:S03]  /*0370*/  FFMA R12, R22, R13, R27 ;  /* 0x0000000d160c7223 */ /* 0x000fc6000000001b */
[----:B------:R-:W3:Y:S01]  /*0380*/  LDS R22, [R6+0x2d0] ;  /* 0x0002d00006167984 */ /* 0x000ee20000000800 */
[----:B0-----:R-:W-:-:S03]  /*0390*/  FFMA R13, R23, R14, R12 ;  /* 0x0000000e170d7223 */ /* 0x001fc6000000000c */
[----:B------:R-:W0:Y:S01]  /*03a0*/  LDS R23, [R6+0x320] ;  /* 0x0003200006177984 */ /* 0x000e220000000800 */
[----:B-1----:R-:W-:-:S03]  /*03b0*/  FFMA R13, R24, R15, R13 ;  /* 0x0000000f180d7223 */ /* 0x002fc6000000000d */
[----:B------:R-:W-:Y:S01]  /*03c0*/  LDS R24, [R6+0x410] ;  /* 0x0004100006187984 */ /* 0x000fe20000000800 */
[----:B--2---:R-:W-:-:S03]  /*03d0*/  FFMA R27, R8, R25, R13 ;  /* 0x00000019081b7223 */ /* 0x004fc6000000000d */
[----:B------:R-:W-:Y:S04]  /*03e0*/  LDS R25, [R6+0x3c0] ;  /* 0x0003c00006197984 */ /* 0x000fe80000000800 */
[----:B------:R-:W1:Y:S01]  /*03f0*/  LDS.128 R12, [R16+0x30] ;  /* 0x00003000100c7984 */ /* 0x000e620000000c00 */
[----:B---3--:R-:W-:-:S04]  /*0400*/  FFMA R22, R22, R9, R27 ;  /* 0x0000000916167223 */ /* 0x008fc8000000001b */
[----:B0-----:R-:W-:Y:S02]  /*0410*/  FFMA R9, R23, R10, R22 ;  /* 0x0000000a17097223 */ /* 0x001fe40000000016 */
[----:B------:R-:W0:Y:S02]  /*0420*/  LDS R23, [R6+0x460] ;  /* 0x0004600006177984 */ /* 0x000e240000000800 */
[----:B------:R-:W-:Y:S02]  /*0430*/  FFMA R9, R26, R11, R9 ;  /* 0x0000000b1a097223 */ /* 0x000fe40000000009 */
[----:B------:R-:W2:Y:S02]  /*0440*/  LDS R22, [R6+0x4b0] ;  /* 0x0004b00006167984 */ /* 0x000ea40000000800 */
[----:B-1----:R-:W-:Y:S02]  /*0450*/  FFMA R27, R12, R25, R9 ;  /* 0x000000190c1b7223 */ /* 0x002fe40000000009 */
[----:B------:R-:W-:Y:S04]  /*0460*/  LDS R25, [R6+0x500] ;  /* 0x0005000006197984 */ /* 0x000fe80000000800 */
[----:B------:R-:W1:Y:S01]  /*0470*/  LDS.128 R8, [R16+0x40] ;  /* 0x0000400010087984 */ /* 0x000e620000000c00 */
[----:B------:R-:W-:-:S03]  /*0480*/  FFMA R24, R24, R13, R27 ;  /* 0x0000000d18187223 */ /* 0x000fc6000000001b */
[----:B------:R-:W3:Y:S04]  /*0490*/  LDS R27, [R6+0x550] ;  /* 0x00055000061b7984 */ /* 0x000ee80000000800 */
[----:B------:R-:W4:Y:S04]  /*04a0*/  LDS R13, [R6+0x5a0] ;  /* 0x0005a000060d7984 */ /* 0x000f280000000800 */
[----:B------:R-:W5:Y:S01]  /*04b0*/  LDS R12, [R6+0x5f0] ;  /* 0x0005f000060c7984 */ /* 0x000f620000000800 */
[----:B0-----:R-:W-:-:S04]  /*04c0*/  FFMA R23, R23, R14, R24 ;  /* 0x0000000e17177223 */ /* 0x001fc80000000018 */
[----:B--2---:R-:W-:-:S04]  /*04d0*/  FFMA R15, R22, R15, R23 ;  /* 0x0000000f160f7223 */ /* 0x004fc80000000017 */
[----:B-1----:R-:W-:-:S04]  /*04e0*/  FFMA R8, R8, R25, R15 ;  /* 0x0000001908087223 */ /* 0x002fc8000000000f */
[----:B---3--:R-:W-:-:S04]  /*04f0*/  FFMA R8, R27, R9, R8 ;  /* 0x000000091b087223 */ /* 0x008fc80000000008 */
[----:B----4-:R-:W-:-:S04]  /*0500*/  FFMA R13, R13, R10, R8 ;  /* 0x0000000a0d0d7223 */ /* 0x010fc80000000008 */
[----:B-----5:R-:W-:-:S05]  /*0510*/  FFMA R23, R12, R11, R13 ;  /* 0x0000000b0c177223 */ /* 0x020fca000000000d */
[----:B------:R-:W-:Y:S01]  /*0520*/  STG.E desc[UR6][R20.64], R23 ;  /* 0x0000001714007986 */ /* 0x000fe2000c101906 */
[----:B------:R-:W-:Y:S01]  /*0530*/  BAR.SYNC.DEFER_BLOCKING 0x0 ;  /* 0x0000000000007b1d */ /* 0x000fe20000010000 */
[----:B------:R-:W-:Y:S02]  /*0540*/  IADD3 R15, PT, PT, R17, 0x14, RZ ;  /* 0x00000014110f7810 */ /* 0x000fe40007ffe0ff */
[----:B------:R-:W-:-:S03]  /*0550*/  MOV R12, R0 ;  /* 0x00000000000c7202 */ /* 0x000fc60000000f00 */
[----:B------:R-:W-:Y:S01]  /*0560*/  IMAD.WIDE.U32 R14, R15, 0x4, R18 ;  /* 0x000000040f0e7825 */ /* 0x000fe200078e0012 */
[----:B------:R-:W-:-:S05]  /*0570*/  MOV R13, R5 ;  /* 0x00000005000d7202 */ /* 0x000fca0000000f00 */
[----:B------:R-:W2:Y:S04]  /*0580*/  LDG.E R14, desc[UR6][R14.64] ;  /* 0x000000060e0e7981 */ /* 0x000ea8000c1e1900 */
[----:B------:R-:W3:Y:S04]  /*0590*/  LDG.E R27, desc[UR6][R12.64] ;  /* 0x000000060c1b7981 */ /* 0x000ee8000c1e1900 */
[----:B--2---:R-:W-:Y:S04]  /*05a0*/  STS [R7], R14 ;  /* 0x0000000e07007388 */ /* 0x004fe80000000800 */
[----:B---3--:R-:W-:Y:S01]  /*05b0*/  STS [R4], R27 ;  /* 0x0000001b04007388 */ /* 0x008fe20000000800 */
[----:B------:R-:W-:Y:S06]  /*05c0*/  BAR.SYNC.DEFER_BLOCKING 0x0 ;  /* 0x0000000000007b1d */ /* 0x000fec0000010000 */
[----:B------:R-:W2:Y:S04]  /*05d0*/  LDG.E R25, desc[UR6][R20.64] ;  /* 0x0000000614197981 */ /* 0x000ea8000c1e1900 */
[----:B------:R-:W-:Y:S04]  /*05e0*/  LDS R22, [R6] ;  /* 0x0000000006167984 */ /* 0x000fe80000000800 */
[----:B------:R-:W2:Y:S04]  /*05f0*/  LDS.128 R8, [R16] ;  /* 0x0000000010087984 */ /* 0x000ea80000000c00 */
[----:B------:R-:W0:Y:S04]  /*0600*/  LDS R29, [R6+0x50] ;  /* 0x00005000061d7984 */ /* 0x000e280000000800 */
[----:B------:R-:W1:Y:S04]  /*0610*/  LDS R23, [R6+0xa0] ;  /* 0x0000a00006177984 */ /* 0x000e680000000800 */
[----:B------:R-:W3:Y:S04]  /*0620*/  LDS R24, [R6+0xf0] ;  /* 0x0000f00006187984 */ /* 0x000ee80000000800 */
[----:B------:R-:W-:Y:S04]  /*0630*/  LDS.128 R12, [R16+0x10] ;  /* 0x00001000100c7984 */ /* 0x000fe80000000c00 */
[----:B------:R-:W-:Y:S01]  /*0640*/  LDS R26, [R6+0x370] ;  /* 0x00037000061a7984 */ /* 0x000fe20000000800 */
[----:B------:R-:W-:-:S04]  /*0650*/  UIADD3 UR4, UPT, UPT, UR4, 0x28, URZ ;  /* 0x0000002804047890 */ /* 0x000fc8000fffe0ff */
[----:B------:R-:W-:Y:S01]  /*0660*/  UISETP.NE.AND UP0, UPT, UR4, 0x1a4, UPT ;  /* 0x000001a40400788c */ /* 0x000fe2000bf05270 */
[----:B------:R-:W-:Y:S02]  /*0670*/  IADD3 R2, P1, PT, R2, 0xfa00, RZ ;  /* 0x0000fa0002027810 */ /* 0x000fe40007f3e0ff */
[----:B------:R-:W-:Y:S02]  /*0680*/  IADD3 R0, P0, PT, R0, 0xfa00, RZ ;  /* 0x0000fa0000007810 */ /* 0x000fe40007f1e0ff */
[----:B------:R-:W-:Y:S02]  /*0690*/  IADD3 R17, PT, PT, R17, 0x28, RZ ;  /* 0x0000002811117810 */ /* 0x000fe40007ffe0ff */
[----:B------:R-:W-:Y:S02]  /*06a0*/  IADD3.X R3, PT, PT, RZ, R3, RZ, P1, !PT ;  /* 0x00000003ff037210 */ /* 0x000fe40000ffe4ff */
[----:B------:R-:W-:Y:S01]  /*06b0*/  IADD3.X R5, PT, PT, RZ, R5, RZ, P0, !PT ;  /* 0x00000005ff057210 */ /* 0x000fe200007fe4ff */
[----:B--2---:R-:W-:-:S02]  /*06c0*/  FFMA R8, R8, R22, R25 ;  /* 0x0000001608087223 */ /* 0x004fc40000000019 */
[----:B------:R-:W2:Y:S02]  /*06d0*/  LDS R25, [R6+0x140] ;  /* 0x0001400006197984 */ /* 0x000ea40000000800 */
[----:B0-----:R-:W-:Y:S02]  /*06e0*/  FFMA R8, R29, R9, R8 ;  /* 0x000000091d087223 */ /* 0x001fe40000000008 */
[----:B------:R-:W0:Y:S02]  /*06f0*/  LDS R22, [R6+0x190] ;  /* 0x0001900006167984 */ /* 0x000e240000000800 */
[----:B-1----:R-:W-:Y:S02]  /*0700*/  FFMA R9, R23, R10, R8 ;  /* 0x0000000a17097223 */ /* 0x002fe40000000008 */
[----:B------:R-:W1:Y:S02]  /*0710*/  LDS R23, [R6+0x1e0] ;  /* 0x0001e00006177984 */ /* 0x000e640000000800 */
[----:B---3--:R-:W-:-:S02]  /*0720*/  FFMA R9, R24, R11, R9 ;  /* 0x0000000b18097223 */ /* 0x008fc40000000009 */
[----:B------:R-:W3:Y:S02]  /*0730*/  LDS R24, [R6+0x230] ;  /* 0x0002300006187984 */ /* 0x000ee40000000800 */
[----:B--2---:R-:W-:Y:S02]  /*0740*/  FFMA R27, R12, R25, R9 ;  /* 0x000000190c1b7223 */ /* 0x004fe40000000009 */
[----:B------:R-:W-:Y:S04]  /*0750*/  LDS R25, [R6+0x280] ;  /* 0x0002800006197984 */ /* 0x000fe80000000800 */
[----:B------:R-:W2:Y:S01]  /*0760*/  LDS.128 R8, [R16+0x20] ;  /* 0x0000200010087984 */ /* 0x000ea20000000c00 */
[----:B0-----:R-:W-:-:S03]  /*0770*/  FFMA R12, R22, R13, R27 ;  /* 0x0000000d160c7223 */ /* 0x001fc6000000001b */
[----:B------:R-:W0:Y:S01]  /*0780*/  LDS R22, [R6+0x2d0] ;  /* 0x0002d00006167984 */ /* 0x000e220000000800 */
[----:B-1----:R-:W-:-:S03]  /*0790*/  FFMA R13, R23, R14, R12 ;  /* 0x0000000e170d7223 */ /* 0x002fc6000000000c */
[----:B------:R-:W1:Y:S01]  /*07a0*/  LDS R23, [R6+0x320] ;  /* 0x0003200006177984 */ /* 0x000e620000000800 */
[----:B---3--:R-:W-:-:S03]  /*07b0*/  FFMA R13, R24, R15, R13 ;  /* 0x0000000f180d7223 */ /* 0x008fc6000000000d */
[----:B------:R-:W-:Y:S01]  /*07c0*/  LDS R24, [R6+0x410] ;  /* 0x0004100006187984 */ /* 0x000fe20000000800 */
[----:B--2---:R-:W-:-:S03]  /*07d0*/  FFMA R27, R8, R25, R13 ;  /* 0x00000019081b7223 */ /* 0x004fc6000000000d */
[----:B------:R-:W-:Y:S04]  /*07e0*/  LDS R25, [R6+0x3c0] ;  /* 0x0003c00006197984 */ /* 0x000fe80000000800 */
[----:B------:R-:W2:Y:S01]  /*07f0*/  LDS.128 R12, [R16+0x30] ;  /* 0x00003000100c7984 */ /* 0x000ea20000000c00 */
[----:B0-----:R-:W-:-:S04]  /*0800*/  FFMA R22, R22, R9, R27 ;  /* 0x0000000916167223 */ /* 0x001fc8000000001b */
[----:B-1----:R-:W-:Y:S02]  /*0810*/  FFMA R9, R23, R10, R22 ;  /* 0x0000000a17097223 */ /* 0x002fe40000000016 */
[----:B------:R-:W0:Y:S02]  /*0820*/  LDS R23, [R6+0x460] ;  /* 0x0004600006177984 */ /* 0x000e240000000800 */
[----:B------:R-:W-:Y:S02]  /*0830*/  FFMA R9, R26, R11, R9 ;  /* 0x0000000b1a097223 */ /* 0x000fe40000000009 */
[----:B------:R-:W1:Y:S02]  /*0840*/  LDS R22, [R6+0x4b0] ;  /* 0x0004b00006167984 */ /* 0x000e640000000800 */
[----:B--2---:R-:W-:Y:S02]  /*0850*/  FFMA R27, R12, R25, R9 ;  /* 0x000000190c1b7223 */ /* 0x004fe40000000009 */
[----:B------:R-:W-:Y:S04]  /*0860*/  LDS R25, [R6+0x500] ;  /* 0x0005000006197984 */ /* 0x000fe80000000800 */
[----:B------:R-:W2:Y:S01]  /*0870*/  LDS.128 R8, [R16+0x40] ;  /* 0x0000400010087984 */ /* 0x000ea20000000c00 */
[----:B------:R-:W-:-:S03]  /*0880*/  FFMA R24, R24, R13, R27 ;  /* 0x0000000d18187223 */ /* 0x000fc6000000001b */
[----:B------:R-:W3:Y:S04]  /*0890*/  LDS R27, [R6+0x550] ;  /* 0x00055000061b7984 */ /* 0x000ee80000000800 */
[----:B------:R-:W4:Y:S04]  /*08a0*/  LDS R13, [R6+0x5a0] ;  /* 0x0005a000060d7984 */ /* 0x000f280000000800 */
[----:B------:R-:W5:Y:S01]  /*08b0*/  LDS R12, [R6+0x5f0] ;  /* 0x0005f000060c7984 */ /* 0x000f620000000800 */
[----:B0-----:R-:W-:-:S04]  /*08c0*/  FFMA R23, R23, R14, R24 ;  /* 0x0000000e17177223 */ /* 0x001fc80000000018 */
[----:B-1----:R-:W-:-:S04]  /*08d0*/  FFMA R15, R22, R15, R23 ;  /* 0x0000000f160f7223 */ /* 0x002fc80000000017 */
[----:B--2---:R-:W-:-:S04]  /*08e0*/  FFMA R8, R8, R25, R15 ;  /* 0x0000001908087223 */ /* 0x004fc8000000000f */
[----:B---3--:R-:W-:-:S04]  /*08f0*/  FFMA R8, R27, R9, R8 ;  /* 0x000000091b087223 */ /* 0x008fc80000000008 */
[----:B----4-:R-:W-:-:S04]  /*0900*/  FFMA R13, R13, R10, R8 ;  /* 0x0000000a0d0d7223 */ /* 0x010fc80000000008 */
[----:B-----5:R-:W-:-:S05]  /*0910*/  FFMA R11, R12, R11, R13 ;  /* 0x0000000b0c0b7223 */ /* 0x020fca000000000d */
[----:B------:R1:W-:Y:S01]  /*0920*/  STG.E desc[UR6][R20.64], R11 ;  /* 0x0000000b14007986 */ /* 0x0003e2000c101906 */
[----:B------:R-:W-:Y:S06]  /*0930*/  BAR.SYNC.DEFER_BLOCKING 0x0 ;  /* 0x0000000000007b1d */ /* 0x000fec0000010000 */
[----:B------:R-:W-:Y:S05]  /*0940*/  BRA.U UP0, `(.L_x_0) ;  /* 0xfffffff900247547 */ /* 0x000fea000b83ffff */
[----:B------:R-:W-:Y:S05]  /*0950*/  EXIT ;  /* 0x000000000000794d */ /* 0x000fea0003800000 */
.L_x_1:
[----:B------:R-:W-:-:S00]  /*0960*/  BRA `(.L_x_1) ;  /* 0xfffffffc00fc7947 */ /* 0x000fc0000383ffff */
[----:B------:R-:W-:-:S00]  /*0970*/  NOP ;  /* 0x0000000000007918 */ /* 0x000fc00000000000 */
        /* <DEDUP_REMOVED lines=8> */
.L_x_4:


//--------------------- .text._Z14gpuMM_nosharedPfS_S_ --------------------------
	.section	.text._Z14gpuMM_nosharedPfS_S_,"ax",@progbits
	.align	128
        .global         _Z14gpuMM_nosharedPfS_S_
        .type           _Z14gpuMM_nosharedPfS_S_,@function
        .size           _Z14gpuMM_nosharedPfS_S_,(.L_x_5 - _Z14gpuMM_nosharedPfS_S_)
        .other          _Z14gpuMM_nosharedPfS_S_,@"STO_CUDA_ENTRY STV_DEFAULT"
_Z14gpuMM_nosharedPfS_S_:
.text._Z14gpuMM_nosharedPfS_S_:
[----:B------:R-:W-:Y:S01]  /*0000*/  LDC R1, c[0x0][0x37c] ;  /* 0x0000df00ff017b82 */ /* 0x000fe20000000800 */
[----:B------:R-:W0:Y:S07]  /*0010*/  S2R R0, SR_TID.X ;  /* 0x0000000000007919 */ /* 0x000e2e0000002100 */
[----:B------:R-:W0:Y:S01]  /*0020*/  S2UR UR4, SR_CTAID.X ;  /* 0x00000000000479c3 */ /* 0x000e220000002500 */
[----:B------:R-:W1:Y:S01]  /*0030*/  LDCU.64 UR8, c[0x0][0x358] ;  /* 0x00006b00ff0877ac */ /* 0x000e620008000a00 */
[----:B------:R-:W2:Y:S06]  /*0040*/  S2R R4, SR_TID.Y ;  /* 0x0000000000047919 */ /* 0x000eac0000002200 */
[----:B------:R-:W0:Y:S08]  /*0050*/  LDC R7, c[0x0][0x360] ;  /* 0x0000d800ff077b82 */ /* 0x000e300000000800 */
[----:B------:R-:W2:Y:S08]  /*0060*/  S2UR UR10, SR_CTAID.Y ;  /* 0x00000000000a79c3 */ /* 0x000eb00000002600 */
[----:B------:R-:W3:Y:S01]  /*0070*/  LDC.64 R2, c[0x0][0x390] ;  /* 0x0000e400ff027b82 */ /* 0x000ee20000000a00 */
[----:B0-----:R-:W-:Y:S01]  /*0080*/  IMAD R0, R7, UR4, R0 ;  /* 0x0000000407007c24 */ /* 0x001fe2000f8e0200 */
[----:B------:R-:W0:Y:S03]  /*0090*/  LDCU.128 UR4, c[0x0][0x380] ;  /* 0x00007000ff0477ac */ /* 0x000e260008000c00 */
[----:B------:R-:W-:-:S02]  /*00a0*/  IMAD R0, R0, 0x190, RZ ;  /* 0x0000019000007824 */ /* 0x000fc400078e02ff */
[----:B--2---:R-:W-:-:S05]  /*00b0*/  IMAD R5, R7, UR10, R4 ;  /* 0x0000000a07057c24 */ /* 0x004fca000f8e0204 */
[----:B------:R-:W-:-:S05]  /*00c0*/  IADD3 R5, PT, PT, R5, R0, RZ ;  /* 0x0000000005057210 */ /* 0x000fca0007ffe0ff */
[----:B---3--:R-:W-:-:S05]  /*00d0*/  IMAD.WIDE R2, R5, 0x4, R2 ;  /* 0x0000000405027825 */ /* 0x008fca00078e0202 */
[----:B-1----:R1:W5:Y:S01]  /*00e0*/  LDG.E R11, desc[UR8][R2.64] ;  /* 0x00000008020b7981 */ /* 0x002362000c1e1900 */
[----:B------:R-:W-:Y:S01]  /*00f0*/  HFMA2 R5, -RZ, RZ, 0, 0 ;  /* 0x00000000ff057431 */ /* 0x000fe200000001ff */
[----:B0-----:R-:W-:-:S04]  /*0100*/  UIADD3 UR4, UP0, UPT, UR4, 0x10, URZ ;  /* 0x0000001004047890 */ /* 0x001fc8000ff1e0ff */
[----:B------:R-:W-:Y:S01]  /*0110*/  UIADD3.X UR5, UPT, UPT, URZ, UR5, URZ, UP0, !UPT ;  /* 0x00000005ff057290 */ /* 0x000fe200087fe4ff */
[----:B------:R-:W-:-:S03]  /*0120*/  IMAD.WIDE.U32 R4, R7, UR10, R4 ;  /* 0x0000000a07047c25 */ /* 0x000fc6000f8e0004 */
[----:B------:R-:W-:-:S04]  /*0130*/  LEA R10, P0, R4, UR6, 0x2 ;  /* 0x00000006040a7c11 */ /* 0x000fc8000f8010ff */
[----:B------:R-:W-:Y:S02]  /*0140*/  IADD3 R10, P1, PT, R10, 0x1900, RZ ;  /* 0x000019000a0a7810 */ /* 0x000fe40007f3e0ff */
[----:B------:R-:W-:Y:S02]  /*0150*/  LEA.HI.X R15, R4, UR7, R5, 0x2, P0 ;  /* 0x00000007040f7c11 */ /* 0x000fe400080f1405 */
[----:B------:R-:W-:Y:S02]  /*0160*/  MOV R5, UR5 ;  /* 0x0000000500057c02 */ /* 0x000fe40008000f00 */
[----:B------:R-:W-:Y:S02]  /*0170*/  IADD3.X R15, PT, PT, RZ, R15, RZ, P1, !PT ;  /* 0x0000000fff0f7210 */ /* 0x000fe40000ffe4ff */
[----:B------:R-:W-:Y:S01]  /*0180*/  MOV R4, UR4 ;  /* 0x0000000400047c02 */ /* 0x000fe20008000f00 */
[----:B-1----:R-:W-:-:S06]  /*0190*/  UMOV UR4, URZ ;  /* 0x000000ff00047c82 */ /* 0x002fcc0008000000 */
.L_x_2:
[----:B------:R-:W-:Y:S01]  /*01a0*/  IMAD.WIDE R8, R0, 0x4, R4 ;  /* 0x0000000400087825 */ /* 0x000fe200078e0204 */
[----:B------:R-:W-:Y:S02]  /*01b0*/  MOV R6, R10 ;  /* 0x0000000a00067202 */ /* 0x000fe40000000f00 */
[----:B------:R-:W-:Y:S02]  /*01c0*/  MOV R7, R15 ;  /* 0x0000000f00077202 */ /* 0x000fe40000000f00 */
[----:B------:R-:W2:Y:S04]  /*01d0*/  LDG.E R10, desc[UR8][R8.64+-0x10] ;  /* 0xfffff008080a7981 */ /* 0x000ea8000c1e1900 */
[----:B------:R-:W2:Y:S02]  /*01e0*/  LDG.E R12, desc[UR8][R6.64+-0x1900] ;  /* 0xffe70008060c7981 */ /* 0x000ea4000c1e1900 */
[----:B0-2--5:R-:W-:-:S05]  /*01f0*/  FFMA R11, R10, R12, R11 ;  /* 0x0000000c0a0b7223 */ /* 0x025fca000000000b */
[----:B------:R0:W-:Y:S04]  /*0200*/  STG.E desc[UR8][R2.64], R11 ;  /* 0x0000000b02007986 */ /* 0x0001e8000c101908 */
[----:B------:R-:W2:Y:S04]  /*0210*/  LDG.E R10, desc[UR8][R8.64+-0xc] ;  /* 0xfffff408080a7981 */ /* 0x000ea8000c1e1900 */
[----:B------:R-:W2:Y:S02]  /*0220*/  LDG.E R12, desc[UR8][R6.64+-0x12c0] ;  /* 0xffed4008060c7981 */ /* 0x000ea4000c1e1900 */
[----:B--2---:R-:W-:-:S05]  /*0230*/  FFMA R13, R10, R12, R11 ;  /* 0x0000000c0a0d7223 */ /* 0x004fca000000000b */
[----:B------:R1:W-:Y:S04]  /*0240*/  STG.E desc[UR8][R2.64], R13 ;  /* 0x0000000d02007986 */ /* 0x0003e8000c101908 */
[----:B------:R-:W2:Y:S04]  /*0250*/  LDG.E R10, desc[UR8][R8.64+-0x8] ;  /* 0xfffff808080a7981 */ /* 0x000ea8000c1e1900 */
[----:B------:R-:W2:Y:S02]  /*0260*/  LDG.E R12, desc[UR8][R6.64+-0xc80] ;  /* 0xfff38008060c7981 */ /* 0x000ea4000c1e1900 */
[----:B--2---:R-:W-:-:S05]  /*0270*/  FFMA R15, R10, R12, R13 ;  /* 0x0000000c0a0f7223 */ /* 0x004fca000000000d */
[----:B------:R2:W-:Y:S04]  /*0280*/  STG.E desc[UR8][R2.64], R15 ;  /* 0x0000000f02007986 */ /* 0x0005e8000c101908 */
[----:B------:R-:W0:Y:S04]  /*0290*/  LDG.E R10, desc[UR8][R8.64+-0x4] ;  /* 0xfffffc08080a7981 */ /* 0x000e28000c1e1900 */
[----:B------:R-:W0:Y:S02]  /*02a0*/  LDG.E R12, desc[UR8][R6.64+-0x640] ;  /* 0xfff9c008060c7981 */ /* 0x000e24000c1e1900 */
[----:B0-----:R-:W-:-:S05]  /*02b0*/  FFMA R11, R10, R12, R15 ;  /* 0x0000000c0a0b7223 */ /* 0x001fca000000000f */
[----:B------:R0:W-:Y:S04]  /*02c0*/  STG.E desc[UR8][R2.64], R11 ;  /* 0x0000000b02007986 */ /* 0x0001e8000c101908 */
[----:B------:R-:W1:Y:S04]  /*02d0*/  LDG.E R10, desc[UR8][R8.64] ;  /* 0x00000008080a7981 */ /* 0x000e68000c1e1900 */
[----:B------:R-:W1:Y:S02]  /*02e0*/  LDG.E R12, desc[UR8][R6.64] ;  /* 0x00000008060c7981 */ /* 0x000e64000c1e1900 */
[----:B-1----:R-:W-:-:S05]  /*02f0*/  FFMA R13, R10, R12, R11 ;  /* 0x0000000c0a0d7223 */ /* 0x002fca000000000b */
[----:B------:R1:W-:Y:S04]  /*0300*/  STG.E desc[UR8][R2.64], R13 ;  /* 0x0000000d02007986 */ /* 0x0003e8000c101908 */
[----:B------:R-:W2:Y:S04]  /*0310*/  LDG.E R10, desc[UR8][R8.64+0x4] ;  /* 0x00000408080a7981 */ /* 0x000ea8000c1e1900 */
[----:B------:R-:W2:Y:S02]  /*0320*/  LDG.E R12, desc[UR8][R6.64+0x640] ;  /* 0x00064008060c7981 */ /* 0x000ea4000c1e1900 */
[----:B--2---:R-:W-:-:S05]  /*0330*/  FFMA R15, R10, R12, R13 ;  /* 0x0000000c0a0f7223 */ /* 0x004fca000000000d */
[----:B------:R2:W-:Y:S04]  /*0340*/  STG.E desc[UR8][R2.64], R15 ;  /* 0x0000000f02007986 */ /* 0x0005e8000c101908 */
[----:B------:R-:W3:Y:S04]  /*0350*/  LDG.E R10, desc[UR8][R8.64+0x8] ;  /* 0x00000808080a7981 */ /* 0x000ee8000c1e1900 */
[----:B------:R-:W3:Y:S02]  /*0360*/  LDG.E R12, desc[UR8][R6.64+0xc80] ;  /* 0x000c8008060c7981 */ /* 0x000ee4000c1e1900 */
[----:B---3--:R-:W-:-:S05]  /*0370*/  FFMA R17, R10, R12, R15 ;  /* 0x0000000c0a117223 */ /* 0x008fca000000000f */
[----:B------:R-:W-:Y:S04]  /*0380*/  STG.E desc[UR8][R2.64], R17 ;  /* 0x0000001102007986 */ /* 0x000fe8000c101908 */
[----:B------:R-:W1:Y:S04]  /*0390*/  LDG.E R10, desc[UR8][R8.64+0xc] ;  /* 0x00000c08080a7981 */ /* 0x000e68000c1e1900 */
[----:B0-----:R-:W1:Y:S01]  /*03a0*/  LDG.E R11, desc[UR8][R6.64+0x12c0] ;  /* 0x0012c008060b7981 */ /* 0x001e62000c1e1900 */
[----:B------:R-:W-:Y:S01]  /*03b0*/  IADD3 R19, PT, PT, R0, 0x8, RZ ;  /* 0x0000000800137810 */ /* 0x000fe20007ffe0ff */
[----:B-1----:R-:W-:-:S04]  /*03c0*/  FFMA R13, R10, R11, R17 ;  /* 0x0000000b0a0d7223 */ /* 0x002fc80000000011 */
[----:B------:R-:W-:Y:S01]  /*03d0*/  IMAD.WIDE R10, R19, 0x4, R4 ;  /* 0x00000004130a7825 */ /* 0x000fe200078e0204 */
        /* <DEDUP_REMOVED lines=29> */
[----:B------:R-:W3:Y:S04]  /*05b0*/  LDG.E R8, desc[UR8][R10.64+0xc] ;  /* 0x00000c080a087981 */ /* 0x000ee8000c1e1900 */
[----:B------:R-:W3:Y:S01]  /*05c0*/  LDG.E R12, desc[UR8][R6.64+0x44c0] ;  /* 0x0044c008060c7981 */ /* 0x000ee2000c1e1900 */
[----:B--2---:R-:W-:Y:S01]  /*05d0*/  IADD3 R9, PT, PT, R0, 0x10, RZ ;  /* 0x0000001000097810 */ /* 0x004fe20007ffe0ff */
[----:B---3--:R-:W-:-:S04]  /*05e0*/  FFMA R17, R8, R12, R15 ;  /* 0x0000000c08117223 */ /* 0x008fc8000000000f */
[----:B------:R-:W-:Y:S01]  /*05f0*/  IMAD.WIDE R8, R9, 0x4, R4 ;  /* 0x0000000409087825 */ /* 0x000fe200078e0204 */
[----:B------:R-:W-:Y:S04]  /*0600*/  STG.E desc[UR8][R2.64], R17 ;  /* 0x0000001102007986 */ /* 0x000fe8000c101908 */
[----:B0-----:R-:W2:Y:S04]  /*0610*/  LDG.E R13, desc[UR8][R6.64+0x4b00] ;  /* 0x004b0008060d7981 */ /* 0x001ea8000c1e1900 */
[----:B------:R-:W2:Y:S02]  /*0620*/  LDG.E R12, desc[UR8][R8.64+-0x10] ;  /* 0xfffff008080c7981 */ /* 0x000ea4000c1e1900 */
[----:B--2---:R-:W-:-:S05]  /*0630*/  FFMA R13, R12, R13, R17 ;  /* 0x0000000d0c0d7223 */ /* 0x004fca0000000011 */
[----:B------:R0:W-:Y:S04]  /*0640*/  STG.E desc[UR8][R2.64], R13 ;  /* 0x0000000d02007986 */ /* 0x0001e8000c101908 */
[----:B------:R-:W2:Y:S04]  /*0650*/  LDG.E R12, desc[UR8][R8.64+-0xc] ;  /* 0xfffff408080c7981 */ /* 0x000ea8000c1e1900 */
[----:B------:R-:W2:Y:S02]  /*0660*/  LDG.E R10, desc[UR8][R6.64+0x5140] ;  /* 0x00514008060a7981 */ /* 0x000ea4000c1e1900 */
[----:B--2---:R-:W-:-:S05]  /*0670*/  FFMA R11, R12, R10, R13 ;  /* 0x0000000a0c0b7223 */ /* 0x004fca000000000d */
[----:B------:R2:W-:Y:S04]  /*0680*/  STG.E desc[UR8][R2.64], R11 ;  /* 0x0000000b02007986 */ /* 0x0005e8000c101908 */
[----:B------:R-:W1:Y:S04]  /*0690*/  LDG.E R10, desc[UR8][R8.64+-0x8] ;  /* 0xfffff808080a7981 */ /* 0x000e68000c1e1900 */
[----:B------:R-:W1:Y:S02]  /*06a0*/  LDG.E R12, desc[UR8][R6.64+0x5780] ;  /* 0x00578008060c7981 */ /* 0x000e64000c1e1900 */
[----:B-1----:R-:W-:-:S05]  /*06b0*/  FFMA R15, R10, R12, R11 ;  /* 0x0000000c0a0f7223 */ /* 0x002fca000000000b */
[----:B------:R1:W-:Y:S04]  /*06c0*/  STG.E desc[UR8][R2.64], R15 ;  /* 0x0000000f02007986 */ /* 0x0003e8000c101908 */
[----:B------:R-:W0:Y:S04]  /*06d0*/  LDG.E R10, desc[UR8][R8.64+-0x4] ;  /* 0xfffffc08080a7981 */ /* 0x000e28000c1e1900 */
[----:B------:R-:W0:Y:S02]  /*06e0*/  LDG.E R12, desc[UR8][R6.64+0x5dc0] ;  /* 0x005dc008060c7981 */ /* 0x000e24000c1e1900 */
[----:B0-----:R-:W-:-:S05]  /*06f0*/  FFMA R13, R10, R12, R15 ;  /* 0x0000000c0a0d7223 */ /* 0x001fca000000000f */
        /* <DEDUP_REMOVED lines=13> */
[----:B------:R-:W3:Y:S04]  /*07d0*/  LDG.E R10, desc[UR8][R8.64+0xc] ;  /* 0x00000c08080a7981 */ /* 0x000ee8000c1e1900 */
[----:B------:R-:W3:Y:S01]  /*07e0*/  LDG.E R12, desc[UR8][R6.64+0x76c0] ;  /* 0x0076c008060c7981 */ /* 0x000ee2000c1e1900 */
[----:B--2---:R-:W-:Y:S01]  /*07f0*/  IADD3 R11, PT, PT, R0, 0x18, RZ ;  /* 0x00000018000b7810 */ /* 0x004fe20007ffe0ff */
[----:B---3--:R-:W-:-:S04]  /*0800*/  FFMA R17, R10, R12, R13 ;  /* 0x0000000c0a117223 */ /* 0x008fc8000000000d */
[----:B------:R-:W-:Y:S01]  /*0810*/  IMAD.WIDE R10, R11, 0x4, R4 ;  /* 0x000000040b0a7825 */ /* 0x000fe200078e0204 */
[----:B------:R-:W-:Y:S04]  /*0820*/  STG.E desc[UR8][R2.64], R17 ;  /* 0x0000001102007986 */ /* 0x000fe8000c101908 */
        /* <DEDUP_REMOVED lines=63> */
[----:B------:R-:W2:Y:S01]  /*0c20*/  LDG.E R12, desc[UR8][R6.64+0xdac0] ;  /* 0x00dac008060c7981 */ /* 0x000ea2000c1e1900 */
[----:B------:R-:W-:-:S04]  /*0c30*/  UIADD3 UR4, UPT, UPT, UR4, 0x28, URZ ;  /* 0x0000002804047890 */ /* 0x000fc8000fffe0ff */
[----:B------:R-:W-:Y:S01]  /*0c40*/  UISETP.NE.AND UP0, UPT, UR4, 0x190, UPT ;  /* 0x000001900400788c */ /* 0x000fe2000bf05270 */
[----:B------:R-:W-:Y:S01]  /*0c50*/  IADD3 R0, PT, PT, R0, 0x28, RZ ;  /* 0x0000002800007810 */ /* 0x000fe20007ffe0ff */
[----:B--2---:R-:W-:-:S05]  /*0c60*/  FFMA R11, R10, R12, R13 ;  /* 0x0000000c0a0b7223 */ /* 0x004fca000000000d */
[----:B------:R0:W-:Y:S01]  /*0c70*/  STG.E desc[UR8][R2.64], R11 ;  /* 0x0000000b02007986 */ /* 0x0001e2000c101908 */
[----:B------:R-:W-:-:S04]  /*0c80*/  IADD3 R10, P0, PT, R6, 0xfa00, RZ ;  /* 0x0000fa00060a7810 */ /* 0x000fc80007f1e0ff */
[----:B-1----:R-:W-:Y:S01]  /*0c90*/  IADD3.X R15, PT, PT, RZ, R7, RZ, P0, !PT ;  /* 0x00000007ff0f7210 */ /* 0x002fe200007fe4ff */
[----:B------:R-:W-:Y:S08]  /*0ca0*/  BRA.U UP0, `(.L_x_2) ;  /* 0xfffffff5003c7547 */ /* 0x000ff0000b83ffff */
[----:B------:R-:W-:Y:S05]  /*0cb0*/  EXIT ;  /* 0x000000000000794d */ /* 0x000fea0003800000 */
.L_x_3:
        /* <DEDUP_REMOVED lines=12> */
.L_x_5:


//--------------------- .nv.shared._Z12gpuMM_sharedPfS_S_ --------------------------
	.section	.nv.shared._Z12gpuMM_sharedPfS_S_,"aw",@nobits
	.sectionflags	@""
	.align	4
.nv.shared._Z12gpuMM_sharedPfS_S_:
	.zero		4224


//--------------------- .nv.shared.reserved.0     --------------------------
	.section	.nv.shared.reserved.0,"aw",@nobits
	.weak		__nv_reservedSMEM_offset_0_alias
	.size		__nv_reservedSMEM_offset_0_alias, 0, 64
	.other		__nv_reservedSMEM_offset_0_alias,@"STO_CUDA_RESERVED_SHARED STV_DEFAULT"
__nv_reservedSMEM_offset_0_alias:
	.zero		0
	.zero		64


//--------------------- .nv.constant0._Z12gpuMM_sharedPfS_S_ --------------------------
	.section	.nv.constant0._Z12gpuMM_sharedPfS_S_,"a",@progbits
	.sectionflags	@""
	.align	4
.nv.constant0._Z12gpuMM_sharedPfS_S_:
	.zero		920


//--------------------- .nv.constant0._Z14gpuMM_nosharedPfS_S_ --------------------------
	.section	.nv.constant0._Z14gpuMM_nosharedPfS_S_,"a",@progbits
	.sectionflags	@""
	.align	4
.nv.constant0._Z14gpuMM_nosharedPfS_S_:
	.zero		920


//--------------------- SYMBOLS --------------------------

	.type		.nv.reservedSmem.offset0,@object
	.size		.nv.reservedSmem.offset0,0x4
	.type		.nv.reservedSmem.cap,@object
	.size		.nv.reservedSmem.cap,0x4
